//
// Generated by NVIDIA NVVM Compiler
//
// Compiler Build ID: CL-36424714
// Cuda compilation tools, release 13.0, V13.0.88
// Based on NVVM 20.0.0
//

.version 9.0
.target sm_100
.address_size 64

	// .globl	_Z11reverse_gpuPfm

.visible .entry _Z11reverse_gpuPfm(
	.param .u64 .ptr .align 1 _Z11reverse_gpuPfm_param_0,
	.param .u64 _Z11reverse_gpuPfm_param_1
)
{
	.reg .pred 	%p<3>;
	.reg .b32 	%r<12>;
	.reg .b32 	%f<4>;
	.reg .b64 	%rd<15>;

	ld.param.u64 	%rd6, [_Z11reverse_gpuPfm_param_0];
	ld.param.u64 	%rd7, [_Z11reverse_gpuPfm_param_1];
	mov.u32 	%r1, %ntid.x;
	mov.u32 	%r6, %ctaid.x;
	mov.u32 	%r7, %tid.x;
	mad.lo.s32 	%r11, %r1, %r6, %r7;
	shr.u64 	%rd1, %rd7, 1;
	cvt.s64.s32 	%rd14, %r11;
	setp.le.u64 	%p1, %rd1, %rd14;
	@%p1 bra 	$L__BB0_3;
	cvta.to.global.u64 	%rd3, %rd6;
	mov.u32 	%r8, %nctaid.x;
	mul.lo.s32 	%r3, %r1, %r8;
$L__BB0_2:
	shl.b64 	%rd8, %rd14, 2;
	add.s64 	%rd9, %rd3, %rd8;
	ld.global.f32 	%f1, [%rd9];
	cvt.rzi.s32.f32 	%r9, %f1;
	not.b32 	%r10, %r11;
	cvt.s64.s32 	%rd10, %r10;
	add.s64 	%rd11, %rd7, %rd10;
	shl.b64 	%rd12, %rd11, 2;
	add.s64 	%rd13, %rd3, %rd12;
	ld.global.f32 	%f2, [%rd13];
	st.global.f32 	[%rd9], %f2;
	cvt.rn.f32.s32 	%f3, %r9;
	st.global.f32 	[%rd13], %f3;
	add.s32 	%r11, %r11, %r3;
	cvt.s64.s32 	%rd14, %r11;
	setp.gt.u64 	%p2, %rd1, %rd14;
	@%p2 bra 	$L__BB0_2;
$L__BB0_3:
	ret;

}


// ===== COMPILED SASS (sm_100) =====

	.target	sm_100

	.elftype	@"ET_EXEC"


//--------------------- .note.nv.tkinfo           --------------------------
	.section	.note.nv.tkinfo,"",@"SHT_NOTE"
	.sectionflags	@"SHF_NOTE_NV_TKINFO"
	.tkinfo
        /*0018*/ 	.word	0x00000002
        /*0030*/ 	.string	""
        /*0030*/ 	.string	"ptxas"
        /*0030*/ 	.string	"Cuda compilation tools, release 13.0, V13.0.88"
        /*0030*/ 	.string	"Build cuda_13.0.r13.0/compiler.36424714_0"
        /*0030*/ 	.string	"-arch sm_100 -m 64 "



//--------------------- .note.nv.cuinfo           --------------------------
	.section	.note.nv.cuinfo,"",@"SHT_NOTE"
	.sectionflags	@"SHF_NOTE_NV_CUINFO"
        /*0018*/ 	.short	0x0002
        /*001a*/ 	.short	0x0064
        /*001c*/ 	.short	0x0082
	.zero		2


//--------------------- .nv.info                  --------------------------
	.section	.nv.info,"",@"SHT_CUDA_INFO"
	.align	4


	//----- nvinfo : EIATTR_REGCOUNT
	.align		4
        /*0000*/ 	.byte	0x04, 0x2f
        /*0002*/ 	.short	(.L_1 - .L_0)
	.align		4
.L_0:
        /*0004*/ 	.word	index@(_Z11reverse_gpuPfm)
        /*0008*/ 	.word	0x0000000e


	//----- nvinfo : EIATTR_FRAME_SIZE
	.align		4
.L_1:
        /*000c*/ 	.byte	0x04, 0x11
        /*000e*/ 	.short	(.L_3 - .L_2)
	.align		4
.L_2:
        /*0010*/ 	.word	index@(_Z11reverse_gpuPfm)
        /*0014*/ 	.word	0x00000000


	//----- nvinfo : EIATTR_MIN_STACK_SIZE
	.align		4
.L_3:
        /*0018*/ 	.byte	0x04, 0x12
        /*001a*/ 	.short	(.L_5 - .L_4)
	.align		4
.L_4:
        /*001c*/ 	.word	index@(_Z11reverse_gpuPfm)
        /*0020*/ 	.word	0x00000000
.L_5:


//--------------------- .nv.compat                --------------------------
	.section	.nv.compat,"",@"SHT_CUDA_COMPAT_INFO"
	.align	4
        /*0000*/ 	.byte	0x02, 0x09, 0x00, 0x00, 0x02, 0x02, 0x01, 0x00, 0x02, 0x05, 0x05, 0x00, 0x03, 0x07, 0x01, 0x01
        /*0010*/ 	.byte	0x02, 0x03, 0x00, 0x00, 0x02, 0x06, 0x01, 0x00, 0x04, 0x0b, 0x08, 0x00, 0x09, 0x00, 0x00, 0x00
        /*0020*/ 	.byte	0x00, 0x00, 0x00, 0x00


//--------------------- .nv.info._Z11reverse_gpuPfm --------------------------
	.section	.nv.info._Z11reverse_gpuPfm,"",@"SHT_CUDA_INFO"
	.sectionflags	@""
	.align	4


	//----- nvinfo : EIATTR_CUDA_API_VERSION
	.align		4
        /*0000*/ 	.byte	0x04, 0x37
        /*0002*/ 	.short	(.L_7 - .L_6)
.L_6:
        /*0004*/ 	.word	0x00000082


	//----- nvinfo : EIATTR_KPARAM_INFO
	.align		4
.L_7:
        /*0008*/ 	.byte	0x04, 0x17
        /*000a*/ 	.short	(.L_9 - .L_8)
.L_8:
        /*000c*/ 	.word	0x00000000
        /*0010*/ 	.short	0x0001
        /*0012*/ 	.short	0x0008
        /*0014*/ 	.byte	0x00, 0xf0, 0x21, 0x00


	//----- nvinfo : EIATTR_KPARAM_INFO
	.align		4
.L_9:
        /*0018*/ 	.byte	0x04, 0x17
        /*001a*/ 	.short	(.L_11 - .L_10)
.L_10:
        /*001c*/ 	.word	0x00000000
        /*0020*/ 	.short	0x0000
        /*0022*/ 	.short	0x0000
        /*0024*/ 	.byte	0x00, 0xf5, 0x21, 0x00


	//----- nvinfo : EIATTR_SPARSE_MMA_MASK
	.align		4
.L_11:
        /*0028*/ 	.byte	0x03, 0x50
        /*002a*/ 	.short	0x0000


	//----- nvinfo : EIATTR_MAXREG_COUNT
	.align		4
        /*002c*/ 	.byte	0x03, 0x1b
        /*002e*/ 	.short	0x00ff


	//----- nvinfo : EIATTR_MERCURY_ISA_VERSION
	.align		4
        /*0030*/ 	.byte	0x03, 0x5f
        /*0032*/ 	.short	0x0101


	//----- nvinfo : EIATTR_VRC_CTA_INIT_COUNT
	.align		4
        /*0034*/ 	.byte	0x02, 0x4a
	.zero		1
	.zero		1


	//----- nvinfo : EIATTR_EXIT_INSTR_OFFSETS
	.align		4
        /*0038*/ 	.byte	0x04, 0x1c
        /*003a*/ 	.short	(.L_13 - .L_12)


	//   ....[0]....
.L_12:
        /*003c*/ 	.word	0x000000c0


	//   ....[1]....
        /*0040*/ 	.word	0x00000270


	//----- nvinfo : EIATTR_CRS_STACK_SIZE
	.align		4
.L_13:
        /*0044*/ 	.byte	0x04, 0x1e
        /*0046*/ 	.short	(.L_15 - .L_14)
.L_14:
        /*0048*/ 	.word	0x00000000


	//----- nvinfo : EIATTR_CBANK_PARAM_SIZE
	.align		4
.L_15:
        /*004c*/ 	.byte	0x03, 0x19
        /*004e*/ 	.short	0x0010


	//----- nvinfo : EIATTR_PARAM_CBANK
	.align		4
        /*0050*/ 	.byte	0x04, 0x0a
        /*0052*/ 	.short	(.L_17 - .L_16)
	.align		4
.L_16:
        /*0054*/ 	.word	index@(.nv.constant0._Z11reverse_gpuPfm)
        /*0058*/ 	.short	0x0380
        /*005a*/ 	.short	0x0010


	//----- nvinfo : EIATTR_SW_WAR
	.align		4
.L_17:
        /*005c*/ 	.byte	0x04, 0x36
        /*005e*/ 	.short	(.L_19 - .L_18)
.L_18:
        /*0060*/ 	.word	0x00000008
.L_19:


//--------------------- .nv.callgraph             --------------------------
	.section	.nv.callgraph,"",@"SHT_CUDA_CALLGRAPH"
	.align	4
	.sectionentsize	8
	.align		4
        /*0000*/ 	.word	0x00000000
	.align		4
        /*0004*/ 	.word	0xffffffff
	.align		4
        /*0008*/ 	.word	0x00000000
	.align		4
        /*000c*/ 	.word	0xfffffffe
	.align		4
        /*0010*/ 	.word	0x00000000
	.align		4
        /*0014*/ 	.word	0xfffffffd
	.align		4
        /*0018*/ 	.word	0x00000000
	.align		4
        /*001c*/ 	.word	0xfffffffc


//--------------------- .text._Z11reverse_gpuPfm  --------------------------
	.section	.text._Z11reverse_gpuPfm,"ax",@progbits
	.align	128
        .global         _Z11reverse_gpuPfm
        .type           _Z11reverse_gpuPfm,@function
        .size           _Z11reverse_gpuPfm,(.L_x_2 - _Z11reverse_gpuPfm)
        .other          _Z11reverse_gpuPfm,@"STO_CUDA_ENTRY STV_DEFAULT"
_Z11reverse_gpuPfm:
.text._Z11reverse_gpuPfm:
[----:B------:R-:W-:Y:S01]  /*0000*/  LDC R1, c[0x0][0x37c] ;  /* 0x0000df00ff017b82 */ /* 0x000fe20000000800 */
[----:B------:R-:W0:Y:S01]  /*0010*/  S2R R0, SR_CTAID.X ;  /* 0x0000000000007919 */ /* 0x000e220000002500 */
[----:B------:R-:W1:Y:S01]  /*0020*/  LDCU.64 UR10, c[0x0][0x388] ;  /* 0x00007100ff0a77ac */ /* 0x000e620008000a00 */
[----:B------:R-:W0:Y:S01]  /*0030*/  S2R R3, SR_TID.X ;  /* 0x0000000000037919 */ /* 0x000e220000002100 */
[----:B------:R-:W0:Y:S01]  /*0040*/  LDCU UR4, c[0x0][0x360] ;  /* 0x00006c00ff0477ac */ /* 0x000e220008000800 */
[----:B-1----:R-:W-:Y:S02]  /*0050*/  USHF.R.U32.HI UR9, URZ, 0x1, UR11 ;  /* 0x00000001ff097899 */ /* 0x002fe4000801160b */
[----:B------:R-:W-:Y:S01]  /*0060*/  USHF.R.U64 UR8, UR10, 0x1, UR11 ;  /* 0x000000010a087899 */ /* 0x000fe2000800120b */
[----:B0-----:R-:W-:-:S03]  /*0070*/  IMAD R0, R0, UR4, R3 ;  /* 0x0000000400007c24 */ /* 0x001fc6000f8e0203 */
[----:B------:R-:W-:Y:S02]  /*0080*/  IMAD.U32 R3, RZ, RZ, UR9 ;  /* 0x00000009ff037e24 */ /* 0x000fe4000f8e00ff */
[----:B------:R-:W-:Y:S02]  /*0090*/  ISETP.LT.U32.AND P0, PT, R0, UR8, PT ;  /* 0x0000000800007c0c */ /* 0x000fe4000bf01070 */
[----:B------:R-:W-:-:S04]  /*00a0*/  SHF.R.S32.HI R2, RZ, 0x1f, R0 ;  /* 0x0000001fff027819 */ /* 0x000fc80000011400 */
[----:B------:R-:W-:-:S13]  /*00b0*/  ISETP.GT.U32.AND.EX P0, PT, R3, R2, PT, P0 ;  /* 0x000000020300720c */ /* 0x000fda0003f04100 */
[----:B------:R-:W-:Y:S05]  /*00c0*/  @!P0 EXIT ;  /* 0x000000000000894d */ /* 0x000fea0003800000 */
[----:B------:R-:W0:Y:S01]  /*00d0*/  LDCU UR5, c[0x0][0x370] ;  /* 0x00006e00ff0577ac */ /* 0x000e220008000800 */
[----:B------:R-:W-:Y:S02]  /*00e0*/  IMAD.MOV.U32 R11, RZ, RZ, R2 ;  /* 0x000000ffff0b7224 */ /* 0x000fe400078e0002 */
[----:B------:R-:W-:Y:S01]  /*00f0*/  IMAD.MOV.U32 R8, RZ, RZ, R0 ;  /* 0x000000ffff087224 */ /* 0x000fe200078e0000 */
[----:B------:R-:W1:Y:S01]  /*0100*/  LDCU.64 UR6, c[0x0][0x358] ;  /* 0x00006b00ff0677ac */ /* 0x000e620008000a00 */
[----:B------:R-:W2:Y:S01]  /*0110*/  LDCU.64 UR12, c[0x0][0x380] ;  /* 0x00007000ff0c77ac */ /* 0x000ea20008000a00 */
[----:B0-----:R-:W-:-:S12]  /*0120*/  UIMAD UR4, UR4, UR5, URZ ;  /* 0x00000005040472a4 */ /* 0x001fd8000f8e02ff */
.L_x_0:
[C---:B0-2---:R-:W-:Y:S02]  /*0130*/  LEA R2, P0, R8.reuse, UR12, 0x2 ;  /* 0x0000000c08027c11 */ /* 0x045fe4000f8010ff */
[----:B------:R-:W-:Y:S02]  /*0140*/  LOP3.LUT R4, RZ, R0, RZ, 0x33, !PT ;  /* 0x00000000ff047212 */ /* 0x000fe400078e33ff */
[----:B------:R-:W-:-:S05]  /*0150*/  LEA.HI.X R3, R8, UR13, R11, 0x2, P0 ;  /* 0x0000000d08037c11 */ /* 0x000fca00080f140b */
[----:B-1----:R-:W2:Y:S01]  /*0160*/  LDG.E R6, desc[UR6][R2.64] ;  /* 0x0000000602067981 */ /* 0x002ea2000c1e1900 */
[----:B------:R-:W-:-:S04]  /*0170*/  IADD3 R5, P0, PT, R4, UR10, RZ ;  /* 0x0000000a04057c10 */ /* 0x000fc8000ff1e0ff */
[----:B------:R-:W-:Y:S02]  /*0180*/  LEA.HI.X.SX32 R8, R4, UR11, 0x1, P0 ;  /* 0x0000000b04087c11 */ /* 0x000fe400080f0eff */
[----:B------:R-:W-:-:S04]  /*0190*/  LEA R4, P0, R5, UR12, 0x2 ;  /* 0x0000000c05047c11 */ /* 0x000fc8000f8010ff */
[----:B------:R-:W-:-:S05]  /*01a0*/  LEA.HI.X R5, R5, UR13, R8, 0x2, P0 ;  /* 0x0000000d05057c11 */ /* 0x000fca00080f1408 */
[----:B------:R-:W3:Y:S01]  /*01b0*/  LDG.E R7, desc[UR6][R4.64] ;  /* 0x0000000604077981 */ /* 0x000ee2000c1e1900 */
[----:B------:R-:W-:Y:S02]  /*01c0*/  VIADD R8, R0, UR4 ;  /* 0x0000000400087c36 */ /* 0x000fe40008000000 */
[----:B------:R-:W-:-:S03]  /*01d0*/  IMAD.U32 R0, RZ, RZ, UR9 ;  /* 0x00000009ff007e24 */ /* 0x000fc6000f8e00ff */
[----:B------:R-:W-:Y:S02]  /*01e0*/  ISETP.LT.U32.AND P0, PT, R8, UR8, PT ;  /* 0x0000000808007c0c */ /* 0x000fe4000bf01070 */
[----:B------:R-:W-:-:S04]  /*01f0*/  SHF.R.S32.HI R11, RZ, 0x1f, R8 ;  /* 0x0000001fff0b7819 */ /* 0x000fc80000011408 */
[----:B------:R-:W-:Y:S01]  /*0200*/  ISETP.GT.U32.AND.EX P0, PT, R0, R11, PT, P0 ;  /* 0x0000000b0000720c */ /* 0x000fe20003f04100 */
[----:B------:R-:W-:Y:S01]  /*0210*/  IMAD.MOV.U32 R0, RZ, RZ, R8 ;  /* 0x000000ffff007224 */ /* 0x000fe200078e0008 */
[----:B--2---:R-:W0:Y:S02]  /*0220*/  F2I.TRUNC.NTZ R6, R6 ;  /* 0x0000000600067305 */ /* 0x004e24000020f100 */
[----:B0-----:R-:W-:Y:S01]  /*0230*/  I2FP.F32.S32 R9, R6 ;  /* 0x0000000600097245 */ /* 0x001fe20000201400 */
[----:B---3--:R0:W-:Y:S04]  /*0240*/  STG.E desc[UR6][R2.64], R7 ;  /* 0x0000000702007986 */ /* 0x0081e8000c101906 */
[----:B------:R0:W-:Y:S04]  /*0250*/  STG.E desc[UR6][R4.64], R9 ;  /* 0x0000000904007986 */ /* 0x0001e8000c101906 */
[----:B------:R-:W-:Y:S05]  /*0260*/  @P0 BRA `(.L_x_0) ;  /* 0xfffffffc00b00947 */ /* 0x000fea000383ffff */
[----:B------:R-:W-:Y:S05]  /*0270*/  EXIT ;  /* 0x000000000000794d */ /* 0x000fea0003800000 */
.L_x_1:
[----:B------:R-:W-:-:S00]  /*0280*/  BRA `(.L_x_1) ;  /* 0xfffffffc00fc7947 */ /* 0x000fc0000383ffff */
[----:B------:R-:W-:-:S00]  /*0290*/  NOP ;  /* 0x0000000000007918 */ /* 0x000fc00000000000 */
        /* <DEDUP_REMOVED lines=14> */
.L_x_2:


//--------------------- .nv.shared.reserved.0     --------------------------
	.section	.nv.shared.reserved.0,"aw",@nobits
	.weak		__nv_reservedSMEM_offset_0_alias
	.size		__nv_reservedSMEM_offset_0_alias, 0, 64
	.other		__nv_reservedSMEM_offset_0_alias,@"STO_CUDA_RESERVED_SHARED STV_DEFAULT"
__nv_reservedSMEM_offset_0_alias:
	.zero		0
	.zero		64


//--------------------- .nv.constant0._Z11reverse_gpuPfm --------------------------
	.section	.nv.constant0._Z11reverse_gpuPfm,"a",@progbits
	.sectionflags	@""
	.align	4
.nv.constant0._Z11reverse_gpuPfm:
	.zero		912


//--------------------- SYMBOLS --------------------------

	.type		.nv.reservedSmem.offset0,@object
	.size		.nv.reservedSmem.offset0,0x4
